	.headerflags	@"EF_CUDA_TEXMODE_UNIFIED EF_CUDA_64BIT_ADDRESS EF_CUDA_ACCELERATORS EF_CUDA_SM90 EF_CUDA_VIRTUAL_SM(EF_CUDA_SM90)"
	.elftype	@"ET_EXEC"


//--------------------- .nv.info                  --------------------------
	.section	.nv.info,"",@"SHT_CUDA_INFO"
	.align	4


	//----- nvinfo : EIATTR_REGCOUNT
	.align		4
        /*0000*/ 	.byte	0x04, 0x2f
        /*0002*/ 	.short	(.L_3 - .L_2)
	.align		4
.L_2:
        /*0004*/ 	.word	index@(triton_poi_fused__native_batch_norm_legit_no_training_leaky_relu_0)
        /*0008*/ 	.word	0x0000001c


	//----- nvinfo : EIATTR_MIN_STACK_SIZE
	.align		4
.L_3:
        /*000c*/ 	.byte	0x04, 0x12
        /*000e*/ 	.short	(.L_5 - .L_4)
	.align		4
.L_4:
        /*0010*/ 	.word	index@(triton_poi_fused__native_batch_norm_legit_no_training_leaky_relu_0)
        /*0014*/ 	.word	0x00000000


	//----- nvinfo : EIATTR_FRAME_SIZE
	.align		4
.L_5:
        /*0018*/ 	.byte	0x04, 0x11
        /*001a*/ 	.short	(.L_7 - .L_6)
	.align		4
.L_6:
        /*001c*/ 	.word	index@(triton_poi_fused__native_batch_norm_legit_no_training_leaky_relu_0)
        /*0020*/ 	.word	0x00000000


	//----- nvinfo : EIATTR_MIN_STACK_SIZE
	.align		4
.L_7:
        /*0024*/ 	.byte	0x04, 0x12
        /*0026*/ 	.short	(.L_9 - .L_8)
	.align		4
.L_8:
        /*0028*/ 	.word	index@(triton_poi_fused__native_batch_norm_legit_no_training_leaky_relu_0)
        /*002c*/ 	.word	0x00000000
.L_9:


//--------------------- .nv.info.triton_poi_fused__native_batch_norm_legit_no_training_leaky_relu_0 --------------------------
	.section	.nv.info.triton_poi_fused__native_batch_norm_legit_no_training_leaky_relu_0,"",@"SHT_CUDA_INFO"
	.sectionflags	@""
	.align	4


	//----- nvinfo : EIATTR_CUDA_API_VERSION
	.align		4
        /*0000*/ 	.byte	0x04, 0x37
        /*0002*/ 	.short	(.L_11 - .L_10)
.L_10:
        /*0004*/ 	.word	0x0000007c


	//----- nvinfo : EIATTR_KPARAM_INFO
	.align		4
.L_11:
        /*0008*/ 	.byte	0x04, 0x17
        /*000a*/ 	.short	(.L_13 - .L_12)
.L_12:
        /*000c*/ 	.word	0x00000000
        /*0010*/ 	.short	0x0006
        /*0012*/ 	.short	0x0030
        /*0014*/ 	.byte	0x00, 0xf0, 0x11, 0x00


	//----- nvinfo : EIATTR_KPARAM_INFO
	.align		4
.L_13:
        /*0018*/ 	.byte	0x04, 0x17
        /*001a*/ 	.short	(.L_15 - .L_14)
.L_14:
        /*001c*/ 	.word	0x00000000
        /*0020*/ 	.short	0x0005
        /*0022*/ 	.short	0x0028
        /*0024*/ 	.byte	0x00, 0xf4, 0x21, 0x00


	//----- nvinfo : EIATTR_KPARAM_INFO
	.align		4
.L_15:
        /*0028*/ 	.byte	0x04, 0x17
        /*002a*/ 	.short	(.L_17 - .L_16)
.L_16:
        /*002c*/ 	.word	0x00000000
        /*0030*/ 	.short	0x0004
        /*0032*/ 	.short	0x0020
        /*0034*/ 	.byte	0x00, 0xf4, 0x21, 0x00


	//----- nvinfo : EIATTR_KPARAM_INFO
	.align		4
.L_17:
        /*0038*/ 	.byte	0x04, 0x17
        /*003a*/ 	.short	(.L_19 - .L_18)
.L_18:
        /*003c*/ 	.word	0x00000000
        /*0040*/ 	.short	0x0003
        /*0042*/ 	.short	0x0018
        /*0044*/ 	.byte	0x00, 0xf4, 0x21, 0x00


	//----- nvinfo : EIATTR_KPARAM_INFO
	.align		4
.L_19:
        /*0048*/ 	.byte	0x04, 0x17
        /*004a*/ 	.short	(.L_21 - .L_20)
.L_20:
        /*004c*/ 	.word	0x00000000
        /*0050*/ 	.short	0x0002
        /*0052*/ 	.short	0x0010
        /*0054*/ 	.byte	0x00, 0xf4, 0x21, 0x00


	//----- nvinfo : EIATTR_KPARAM_INFO
	.align		4
.L_21:
        /*0058*/ 	.byte	0x04, 0x17
        /*005a*/ 	.short	(.L_23 - .L_22)
.L_22:
        /*005c*/ 	.word	0x00000000
        /*0060*/ 	.short	0x0001
        /*0062*/ 	.short	0x0008
        /*0064*/ 	.byte	0x00, 0xf4, 0x21, 0x00


	//----- nvinfo : EIATTR_KPARAM_INFO
	.align		4
.L_23:
        /*0068*/ 	.byte	0x04, 0x17
        /*006a*/ 	.short	(.L_25 - .L_24)
.L_24:
        /*006c*/ 	.word	0x00000000
        /*0070*/ 	.short	0x0000
        /*0072*/ 	.short	0x0000
        /*0074*/ 	.byte	0x00, 0xf4, 0x21, 0x00


	//----- nvinfo : EIATTR_SPARSE_MMA_MASK
	.align		4
.L_25:
        /*0078*/ 	.byte	0x03, 0x50
        /*007a*/ 	.short	0x0000


	//----- nvinfo : EIATTR_MAXREG_COUNT
	.align		4
        /*007c*/ 	.byte	0x03, 0x1b
        /*007e*/ 	.short	0x00ff


	//----- nvinfo : EIATTR_EXIT_INSTR_OFFSETS
	.align		4
        /*0080*/ 	.byte	0x04, 0x1c
        /*0082*/ 	.short	(.L_27 - .L_26)


	//   ....[0]....
.L_26:
        /*0084*/ 	.word	0x00000530


	//   ....[1]....
        /*0088*/ 	.word	0x00000550


	//----- nvinfo : EIATTR_REQNTID
	.align		4
.L_27:
        /*008c*/ 	.byte	0x04, 0x10
        /*008e*/ 	.short	(.L_29 - .L_28)
.L_28:
        /*0090*/ 	.word	0x00000080
        /*0094*/ 	.word	0x00000001
        /*0098*/ 	.word	0x00000001


	//----- nvinfo : EIATTR_CBANK_PARAM_SIZE
	.align		4
.L_29:
        /*009c*/ 	.byte	0x03, 0x19
        /*009e*/ 	.short	0x0034


	//----- nvinfo : EIATTR_PARAM_CBANK
	.align		4
        /*00a0*/ 	.byte	0x04, 0x0a
        /*00a2*/ 	.short	(.L_31 - .L_30)
	.align		4
.L_30:
        /*00a4*/ 	.word	index@(.nv.constant0.triton_poi_fused__native_batch_norm_legit_no_training_leaky_relu_0)
        /*00a8*/ 	.short	0x0210
        /*00aa*/ 	.short	0x0034


	//----- nvinfo : EIATTR_SW_WAR
	.align		4
.L_31:
        /*00ac*/ 	.byte	0x04, 0x36
        /*00ae*/ 	.short	(.L_33 - .L_32)
.L_32:
        /*00b0*/ 	.word	0x00000008
.L_33:


//--------------------- .nv.callgraph             --------------------------
	.section	.nv.callgraph,"",@"SHT_CUDA_CALLGRAPH"
	.align	4
	.sectionentsize	8
	.align		4
        /*0000*/ 	.word	0x00000000
	.align		4
        /*0004*/ 	.word	0xffffffff
	.align		4
        /*0008*/ 	.word	0x00000000
	.align		4
        /*000c*/ 	.word	0xfffffffe
	.align		4
        /*0010*/ 	.word	0x00000000
	.align		4
        /*0014*/ 	.word	0xfffffffd
	.align		4
        /*0018*/ 	.word	0x00000000
	.align		4
        /*001c*/ 	.word	0xfffffffc


//--------------------- .nv.constant4             --------------------------
	.section	.nv.constant4,"a",@progbits
	.align	8
	.align		8
.nv.constant4:
        /*0000*/ 	.dword	_$_str
	.align		8
        /*0008*/ 	.dword	_$_str_$_2


//--------------------- .text.triton_poi_fused__native_batch_norm_legit_no_training_leaky_relu_0 --------------------------
	.section	.text.triton_poi_fused__native_batch_norm_legit_no_training_leaky_relu_0,"ax",@progbits
	.align	128
        .global         triton_poi_fused__native_batch_norm_legit_no_training_leaky_relu_0
        .type           triton_poi_fused__native_batch_norm_legit_no_training_leaky_relu_0,@function
        .size           triton_poi_fused__native_batch_norm_legit_no_training_leaky_relu_0,(.L_x_1 - triton_poi_fused__native_batch_norm_legit_no_training_leaky_relu_0)
        .other          triton_poi_fused__native_batch_norm_legit_no_training_leaky_relu_0,@"STO_CUDA_ENTRY STV_DEFAULT"
triton_poi_fused__native_batch_norm_legit_no_training_leaky_relu_0:
.text.triton_poi_fused__native_batch_norm_legit_no_training_leaky_relu_0:
[----:B------:R-:W0:Y:S01]  /*0000*/  LDC R1, c[0x0][0x28] ;  /* 0x00000a00ff017b82 */ /* 0x000e220000000800 */
[----:B------:R-:W1:Y:S01]  /*0010*/  S2R R0, SR_TID.X ;  /* 0x0000000000007919 */ /* 0x000e620000002100 */
[----:B------:R-:W-:Y:S01]  /*0020*/  CS2R R12, SRZ ;  /* 0x00000000000c7805 */ /* 0x000fe2000001ff00 */
[----:B------:R-:W-:-:S05]  /*0030*/  ULDC.64 UR4, c[0x0][0x208] ;  /* 0x0000820000047ab9 */ /* 0x000fca0000000a00 */
[----:B------:R-:W2:Y:S01]  /*0040*/  LDC.64 R22, c[0x0][0x220] ;  /* 0x00008800ff167b82 */ /* 0x000ea20000000a00 */
[----:B------:R-:W3:Y:S07]  /*0050*/  S2R R3, SR_CTAID.X ;  /* 0x0000000000037919 */ /* 0x000eee0000002500 */
[----:B------:R-:W4:Y:S08]  /*0060*/  LDC.64 R24, c[0x0][0x218] ;  /* 0x00008600ff187b82 */ /* 0x000f300000000a00 */
[----:B------:R-:W5:Y:S08]  /*0070*/  LDC.64 R8, c[0x0][0x230] ;  /* 0x00008c00ff087b82 */ /* 0x000f700000000a00 */
[----:B------:R-:W2:Y:S01]  /*0080*/  LDC.64 R10, c[0x0][0x238] ;  /* 0x00008e00ff0a7b82 */ /* 0x000ea20000000a00 */
[----:B-1----:R-:W-:-:S04]  /*0090*/  SHF.L.U32 R0, R0, 0x1, RZ ;  /* 0x0000000100007819 */ /* 0x002fc800000006ff */
[----:B------:R-:W-:-:S04]  /*00a0*/  LOP3.LUT R0, R0, 0xfe, RZ, 0xc0, !PT ;  /* 0x000000fe00007812 */ /* 0x000fc800078ec0ff */
[----:B---3--:R-:W-:Y:S02]  /*00b0*/  LEA R0, R3, R0, 0x8 ;  /* 0x0000000003007211 */ /* 0x008fe400078e40ff */
[----:B------:R-:W1:Y:S02]  /*00c0*/  LDC.64 R2, c[0x0][0x228] ;  /* 0x00008a00ff027b82 */ /* 0x000e640000000a00 */
[----:B------:R-:W-:Y:S01]  /*00d0*/  IADD3 R4, R0, 0x1, RZ ;  /* 0x0000000100047810 */ /* 0x000fe20007ffe0ff */
[C---:B------:R-:W-:Y:S01]  /*00e0*/  IMAD.HI R5, R0.reuse, 0x51eb851f, RZ ;  /* 0x51eb851f00057827 */ /* 0x040fe200078e02ff */
[----:B------:R-:W-:-:S03]  /*00f0*/  ISETP.GE.AND P0, PT, R0, 0x190, PT ;  /* 0x000001900000780c */ /* 0x000fc60003f06270 */
[----:B------:R-:W-:Y:S01]  /*0100*/  IMAD.HI R4, R4, 0x51eb851f, RZ ;  /* 0x51eb851f04047827 */ /* 0x000fe200078e02ff */
[----:B------:R-:W-:-:S04]  /*0110*/  SHF.R.U32.HI R6, RZ, 0x1f, R5 ;  /* 0x0000001fff067819 */ /* 0x000fc80000011605 */
[----:B------:R-:W-:Y:S02]  /*0120*/  LEA.HI.SX32 R6, R5, R6, 0x1d ;  /* 0x0000000605067211 */ /* 0x000fe400078feaff */
[----:B------:R-:W-:Y:S02]  /*0130*/  SHF.R.U32.HI R5, RZ, 0x1f, R4 ;  /* 0x0000001fff057819 */ /* 0x000fe40000011604 */
[----:B------:R-:W-:Y:S02]  /*0140*/  LEA.HI R7, R6, R6, RZ, 0x2 ;  /* 0x0000000606077211 */ /* 0x000fe400078f10ff */
[----:B------:R-:W-:Y:S02]  /*0150*/  LEA.HI.SX32 R15, R4, R5, 0x1d ;  /* 0x00000005040f7211 */ /* 0x000fe400078feaff */
[----:B------:R-:W-:Y:S02]  /*0160*/  LOP3.LUT R7, R7, 0xfffffffc, RZ, 0xc0, !PT ;  /* 0xfffffffc07077812 */ /* 0x000fe400078ec0ff */
[----:B------:R-:W-:-:S02]  /*0170*/  LEA.HI R4, R15, R15, RZ, 0x2 ;  /* 0x0000000f0f047211 */ /* 0x000fc400078f10ff */
[----:B------:R-:W-:Y:S02]  /*0180*/  IADD3 R7, R6, -R7, RZ ;  /* 0x8000000706077210 */ /* 0x000fe40007ffe0ff */
[----:B------:R-:W-:-:S03]  /*0190*/  LOP3.LUT R6, R4, 0xfffffffc, RZ, 0xc0, !PT ;  /* 0xfffffffc04067812 */ /* 0x000fc600078ec0ff */
[----:B-1----:R-:W-:Y:S01]  /*01a0*/  IMAD.WIDE R4, R7, 0x4, R2 ;  /* 0x0000000407047825 */ /* 0x002fe200078e0202 */
[----:B------:R-:W-:-:S04]  /*01b0*/  IADD3 R15, R15, -R6, RZ ;  /* 0x800000060f0f7210 */ /* 0x000fc80007ffe0ff */
[----:B------:R-:W3:Y:S01]  /*01c0*/  @!P0 LDG.E.EL R12, desc[UR4][R4.64] ;  /* 0x00000004040c8981 */ /* 0x000ee2000c2e1900 */
[----:B------:R-:W-:-:S05]  /*01d0*/  IMAD.WIDE R20, R15, 0x4, R2 ;  /* 0x000000040f147825 */ /* 0x000fca00078e0202 */
[----:B------:R4:W3:Y:S01]  /*01e0*/  @!P0 LDG.E.EL R13, desc[UR4][R20.64] ;  /* 0x00000004140d8981 */ /* 0x0008e2000c2e1900 */
[----:B------:R-:W-:Y:S01]  /*01f0*/  HFMA2.MMA R14, -RZ, RZ, 0, 0 ;  /* 0x00000000ff0e7435 */ /* 0x000fe200000001ff */
[----:B------:R-:W-:Y:S02]  /*0200*/  CS2R R16, SRZ ;  /* 0x0000000000107805 */ /* 0x000fe4000001ff00 */
[----:B------:R-:W-:Y:S01]  /*0210*/  CS2R R2, SRZ ;  /* 0x0000000000027805 */ /* 0x000fe2000001ff00 */
[----:B--2---:R-:W-:-:S04]  /*0220*/  IMAD.WIDE R18, R7, 0x4, R22 ;  /* 0x0000000407127825 */ /* 0x004fc800078e0216 */
[----:B------:R-:W-:Y:S01]  /*0230*/  IMAD.WIDE R22, R15, 0x4, R22 ;  /* 0x000000040f167825 */ /* 0x000fe200078e0216 */
[----:B------:R-:W2:Y:S03]  /*0240*/  @!P0 LDG.E.EL R17, desc[UR4][R18.64] ;  /* 0x0000000412118981 */ /* 0x000ea6000c2e1900 */
[----:B----4-:R-:W-:Y:S01]  /*0250*/  IMAD.WIDE R20, R0, 0x4, R24 ;  /* 0x0000000400147825 */ /* 0x010fe200078e0218 */
[----:B------:R-:W4:Y:S03]  /*0260*/  @!P0 LDG.E.EL R14, desc[UR4][R22.64] ;  /* 0x00000004160e8981 */ /* 0x000f26000c2e1900 */
[C---:B-----5:R-:W-:Y:S01]  /*0270*/  IMAD.WIDE R4, R7.reuse, 0x4, R8 ;  /* 0x0000000407047825 */ /* 0x060fe200078e0208 */
[----:B------:R-:W2:Y:S03]  /*0280*/  @!P0 LDG.E.64 R2, desc[UR4][R20.64] ;  /* 0x0000000414028981 */ /* 0x000ea6000c1e1b00 */
[----:B0-----:R-:W-:Y:S01]  /*0290*/  IMAD.WIDE R6, R7, 0x4, R10 ;  /* 0x0000000407067825 */ /* 0x001fe200078e020a */
[----:B------:R-:W5:Y:S03]  /*02a0*/  @!P0 LDG.E.EL R16, desc[UR4][R4.64] ;  /* 0x0000000404108981 */ /* 0x000f66000c2e1900 */
[----:B------:R-:W-:-:S04]  /*02b0*/  IMAD.WIDE R8, R15, 0x4, R8 ;  /* 0x000000040f087825 */ /* 0x000fc800078e0208 */
[----:B------:R-:W-:Y:S01]  /*02c0*/  IMAD.WIDE R24, R15, 0x4, R10 ;  /* 0x000000040f187825 */ /* 0x000fe200078e020a */
[----:B------:R-:W-:Y:S02]  /*02d0*/  MOV R15, RZ ;  /* 0x000000ff000f7202 */ /* 0x000fe40000000f00 */
[----:B------:R-:W-:-:S04]  /*02e0*/  CS2R R10, SRZ ;  /* 0x00000000000a7805 */ /* 0x000fc8000001ff00 */
[----:B------:R-:W2:Y:S04]  /*02f0*/  @!P0 LDG.E.EL R15, desc[UR4][R8.64] ;  /* 0x00000004080f8981 */ /* 0x000ea8000c2e1900 */
[----:B------:R0:W5:Y:S04]  /*0300*/  @!P0 LDG.E.EL R11, desc[UR4][R6.64] ;  /* 0x00000004060b8981 */ /* 0x000168000c2e1900 */
[----:B------:R-:W2:Y:S01]  /*0310*/  @!P0 LDG.E.EL R10, desc[UR4][R24.64] ;  /* 0x00000004180a8981 */ /* 0x000ea2000c2e1900 */
[----:B0-----:R-:W-:Y:S01]  /*0320*/  HFMA2.MMA R6, -RZ, RZ, 1.625, 0 ;  /* 0x3e800000ff067435 */ /* 0x001fe200000001ff */
[----:B---3--:R-:W-:Y:S01]  /*0330*/  FADD R12, R12, 9.9999997473787516356e-06 ;  /* 0x3727c5ac0c0c7421 */ /* 0x008fe20000000000 */
[----:B------:R-:W-:-:S03]  /*0340*/  FADD R13, R13, 9.9999997473787516356e-06 ;  /* 0x3727c5ac0d0d7421 */ /* 0x000fc60000000000 */
[----:B------:R-:W0:Y:S08]  /*0350*/  MUFU.SQRT R18, R12 ;  /* 0x0000000c00127308 */ /* 0x000e300000002000 */
[----:B------:R-:W1:Y:S01]  /*0360*/  MUFU.SQRT R19, R13 ;  /* 0x0000000d00137308 */ /* 0x000e620000002000 */
[C---:B0-----:R-:W-:Y:S02]  /*0370*/  FSETP.GT.AND P1, PT, R18.reuse, 8.50705917302346158658e+37, PT ;  /* 0x7e8000001200780b */ /* 0x041fe40003f24000 */
[----:B------:R-:W-:-:S02]  /*0380*/  FSETP.GEU.AND P3, PT, R18, 1.175494350822287508e-38, PT ;  /* 0x008000001200780b */ /* 0x000fc40003f6e000 */
[C---:B-1----:R-:W-:Y:S02]  /*0390*/  FSETP.GT.AND P2, PT, R19.reuse, 8.50705917302346158658e+37, PT ;  /* 0x7e8000001300780b */ /* 0x042fe40003f44000 */
[----:B------:R-:W-:-:S07]  /*03a0*/  FSETP.GEU.AND P4, PT, R19, 1.175494350822287508e-38, PT ;  /* 0x008000001300780b */ /* 0x000fce0003f8e000 */
[----:B------:R-:W-:-:S04]  /*03b0*/  @P1 FMUL R18, R18, 0.25 ;  /* 0x3e80000012121820 */ /* 0x000fc80000400000 */
[----:B------:R-:W-:Y:S01]  /*03c0*/  @!P3 FMUL R18, R18, 16777216 ;  /* 0x4b8000001212b820 */ /* 0x000fe20000400000 */
[----:B------:R-:W-:-:S04]  /*03d0*/  @P2 FMUL R19, R19, 0.25 ;  /* 0x3e80000013132820 */ /* 0x000fc80000400000 */
[----:B------:R-:W-:Y:S01]  /*03e0*/  @!P4 FMUL R19, R19, 16777216 ;  /* 0x4b8000001313c820 */ /* 0x000fe20000400000 */
[----:B------:R-:W0:Y:S01]  /*03f0*/  MUFU.RCP R18, R18 ;  /* 0x0000001200127308 */ /* 0x000e220000001000 */
[----:B------:R-:W-:-:S07]  /*0400*/  FSEL R5, R6, 1, P1 ;  /* 0x3f80000006057808 */ /* 0x000fce0000800000 */
[----:B------:R-:W1:Y:S01]  /*0410*/  MUFU.RCP R19, R19 ;  /* 0x0000001300137308 */ /* 0x000e620000001000 */
[----:B------:R-:W-:Y:S01]  /*0420*/  FSEL R6, R6, 1, P2 ;  /* 0x3f80000006067808 */ /* 0x000fe20001000000 */
[----:B------:R-:W-:-:S04]  /*0430*/  @!P3 FMUL R5, R5, 16777216 ;  /* 0x4b8000000505b820 */ /* 0x000fc80000400000 */
[----:B------:R-:W-:Y:S01]  /*0440*/  @!P4 FMUL R6, R6, 16777216 ;  /* 0x4b8000000606c820 */ /* 0x000fe20000400000 */
[----:B0-----:R-:W-:Y:S01]  /*0450*/  FMUL R4, R18, R5 ;  /* 0x0000000512047220 */ /* 0x001fe20000400000 */
[----:B--2---:R-:W-:Y:S01]  /*0460*/  FADD R17, -R17, R2 ;  /* 0x0000000211117221 */ /* 0x004fe20000000100 */
[----:B----4-:R-:W-:Y:S02]  /*0470*/  FADD R14, -R14, R3 ;  /* 0x000000030e0e7221 */ /* 0x010fe40000000100 */
[----:B------:R-:W0:Y:S01]  /*0480*/  LDC.64 R2, c[0x0][0x210] ;  /* 0x00008400ff027b82 */ /* 0x000e220000000a00 */
[----:B-1----:R-:W-:Y:S01]  /*0490*/  FMUL R5, R19, R6 ;  /* 0x0000000613057220 */ /* 0x002fe20000400000 */
[----:B------:R-:W-:-:S03]  /*04a0*/  FMUL R4, R17, R4 ;  /* 0x0000000411047220 */ /* 0x000fc60000400000 */
[----:B------:R-:W-:Y:S01]  /*04b0*/  FMUL R5, R14, R5 ;  /* 0x000000050e057220 */ /* 0x000fe20000400000 */
[----:B-----5:R-:W-:-:S03]  /*04c0*/  FFMA R4, R4, R16, R11 ;  /* 0x0000001004047223 */ /* 0x020fc6000000000b */
[----:B------:R-:W-:Y:S02]  /*04d0*/  FFMA R5, R5, R15, R10 ;  /* 0x0000000f05057223 */ /* 0x000fe4000000000a */
[----:B------:R-:W-:-:S03]  /*04e0*/  FSETP.GT.AND P1, PT, R4, RZ, PT ;  /* 0x000000ff0400720b */ /* 0x000fc60003f24000 */
[----:B------:R-:W-:Y:S01]  /*04f0*/  FSETP.GT.AND P2, PT, R5, RZ, PT ;  /* 0x000000ff0500720b */ /* 0x000fe20003f44000 */
[----:B0-----:R-:W-:-:S09]  /*0500*/  IMAD.WIDE R2, R0, 0x4, R2 ;  /* 0x0000000400027825 */ /* 0x001fd200078e0202 */
[----:B------:R-:W-:-:S03]  /*0510*/  @!P1 FMUL R4, R4, 0.10000000149011611938 ;  /* 0x3dcccccd04049820 */ /* 0x000fc60000400000 */
[----:B------:R-:W-:Y:S01]  /*0520*/  @!P2 FMUL R5, R5, 0.10000000149011611938 ;  /* 0x3dcccccd0505a820 */ /* 0x000fe20000400000 */
[----:B------:R-:W-:Y:S06]  /*0530*/  @P0 EXIT ;  /* 0x000000000000094d */ /* 0x000fec0003800000 */
[----:B------:R-:W-:Y:S01]  /*0540*/  STG.E.64 desc[UR4][R2.64], R4 ;  /* 0x0000000402007986 */ /* 0x000fe2000c101b04 */
[----:B------:R-:W-:Y:S05]  /*0550*/  EXIT ;  /* 0x000000000000794d */ /* 0x000fea0003800000 */
.L_x_0:
[----:B------:R-:W-:-:S00]  /*0560*/  BRA `(.L_x_0) ;  /* 0xfffffffc00fc7947 */ /* 0x000fc0000383ffff */
[----:B------:R-:W-:-:S00]  /*0570*/  NOP ;  /* 0x0000000000007918 */ /* 0x000fc00000000000 */
        /* <DEDUP_REMOVED lines=8> */
.L_x_1:


//--------------------- .nv.global.init           --------------------------
	.section	.nv.global.init,"aw",@progbits
.nv.global.init:
	.type		_$_str,@object
	.size		_$_str,(_$_str_$_2 - _$_str)
_$_str:
        /*0000*/ 	.byte	0x5f, 0x5f, 0x43, 0x55, 0x44, 0x41, 0x5f, 0x46, 0x54, 0x5a, 0x00
	.type		_$_str_$_2,@object
	.size		_$_str_$_2,(.L_1 - _$_str_$_2)
_$_str_$_2:
        /*000b*/ 	.byte	0x5f, 0x5f, 0x43, 0x55, 0x44, 0x41, 0x5f, 0x50, 0x52, 0x45, 0x43, 0x5f, 0x53, 0x51, 0x52, 0x54
        /*001b*/ 	.byte	0x00
.L_1:


//--------------------- .nv.constant0.triton_poi_fused__native_batch_norm_legit_no_training_leaky_relu_0 --------------------------
	.section	.nv.constant0.triton_poi_fused__native_batch_norm_legit_no_training_leaky_relu_0,"a",@progbits
	.sectionflags	@""
	.align	4
.nv.constant0.triton_poi_fused__native_batch_norm_legit_no_training_leaky_relu_0:
	.zero		580
